//
// Generated by NVIDIA NVVM Compiler
//
// Compiler Build ID: CL-36424714
// Cuda compilation tools, release 13.0, V13.0.88
// Based on NVVM 20.0.0
//

.version 9.0
.target sm_100
.address_size 64

	// .globl	_Z10add_matrixPiS_S_

.visible .entry _Z10add_matrixPiS_S_(
	.param .u64 .ptr .align 1 _Z10add_matrixPiS_S__param_0,
	.param .u64 .ptr .align 1 _Z10add_matrixPiS_S__param_1,
	.param .u64 .ptr .align 1 _Z10add_matrixPiS_S__param_2
)
{
	.reg .b32 	%r<13>;
	.reg .b64 	%rd<11>;

	ld.param.u64 	%rd1, [_Z10add_matrixPiS_S__param_0];
	ld.param.u64 	%rd2, [_Z10add_matrixPiS_S__param_1];
	ld.param.u64 	%rd3, [_Z10add_matrixPiS_S__param_2];
	cvta.to.global.u64 	%rd4, %rd3;
	cvta.to.global.u64 	%rd5, %rd2;
	cvta.to.global.u64 	%rd6, %rd1;
	mov.u32 	%r1, %tid.x;
	mov.u32 	%r2, %ctaid.x;
	mov.u32 	%r3, %ntid.x;
	mad.lo.s32 	%r4, %r2, %r3, %r1;
	mov.u32 	%r5, %tid.y;
	mov.u32 	%r6, %ctaid.y;
	mov.u32 	%r7, %ntid.y;
	mad.lo.s32 	%r8, %r6, %r7, %r5;
	mad.lo.s32 	%r9, %r4, 10, %r8;
	mul.wide.s32 	%rd7, %r9, 4;
	add.s64 	%rd8, %rd6, %rd7;
	ld.global.u32 	%r10, [%rd8];
	add.s64 	%rd9, %rd5, %rd7;
	ld.global.u32 	%r11, [%rd9];
	add.s32 	%r12, %r11, %r10;
	add.s64 	%rd10, %rd4, %rd7;
	st.global.u32 	[%rd10], %r12;
	ret;

}


// ===== COMPILED SASS (sm_100) =====

	.target	sm_100

	.elftype	@"ET_EXEC"


//--------------------- .note.nv.tkinfo           --------------------------
	.section	.note.nv.tkinfo,"",@"SHT_NOTE"
	.sectionflags	@"SHF_NOTE_NV_TKINFO"
	.tkinfo
        /*0018*/ 	.word	0x00000002
        /*0030*/ 	.string	""
        /*0030*/ 	.string	"ptxas"
        /*0030*/ 	.string	"Cuda compilation tools, release 13.0, V13.0.88"
        /*0030*/ 	.string	"Build cuda_13.0.r13.0/compiler.36424714_0"
        /*0030*/ 	.string	"-arch sm_100 -m 64 "



//--------------------- .note.nv.cuinfo           --------------------------
	.section	.note.nv.cuinfo,"",@"SHT_NOTE"
	.sectionflags	@"SHF_NOTE_NV_CUINFO"
        /*0018*/ 	.short	0x0002
        /*001a*/ 	.short	0x0064
        /*001c*/ 	.short	0x0082
	.zero		2


//--------------------- .nv.info                  --------------------------
	.section	.nv.info,"",@"SHT_CUDA_INFO"
	.align	4


	//----- nvinfo : EIATTR_REGCOUNT
	.align		4
        /*0000*/ 	.byte	0x04, 0x2f
        /*0002*/ 	.short	(.L_1 - .L_0)
	.align		4
.L_0:
        /*0004*/ 	.word	index@(_Z10add_matrixPiS_S_)
        /*0008*/ 	.word	0x0000000c


	//----- nvinfo : EIATTR_FRAME_SIZE
	.align		4
.L_1:
        /*000c*/ 	.byte	0x04, 0x11
        /*000e*/ 	.short	(.L_3 - .L_2)
	.align		4
.L_2:
        /*0010*/ 	.word	index@(_Z10add_matrixPiS_S_)
        /*0014*/ 	.word	0x00000000


	//----- nvinfo : EIATTR_MIN_STACK_SIZE
	.align		4
.L_3:
        /*0018*/ 	.byte	0x04, 0x12
        /*001a*/ 	.short	(.L_5 - .L_4)
	.align		4
.L_4:
        /*001c*/ 	.word	index@(_Z10add_matrixPiS_S_)
        /*0020*/ 	.word	0x00000000
.L_5:


//--------------------- .nv.compat                --------------------------
	.section	.nv.compat,"",@"SHT_CUDA_COMPAT_INFO"
	.align	4
        /*0000*/ 	.byte	0x02, 0x09, 0x00, 0x00, 0x02, 0x02, 0x01, 0x00, 0x02, 0x05, 0x05, 0x00, 0x03, 0x07, 0x01, 0x01
        /*0010*/ 	.byte	0x02, 0x03, 0x00, 0x00, 0x02, 0x06, 0x01, 0x00, 0x04, 0x0b, 0x08, 0x00, 0x09, 0x00, 0x00, 0x00
        /*0020*/ 	.byte	0x00, 0x00, 0x00, 0x00


//--------------------- .nv.info._Z10add_matrixPiS_S_ --------------------------
	.section	.nv.info._Z10add_matrixPiS_S_,"",@"SHT_CUDA_INFO"
	.sectionflags	@""
	.align	4


	//----- nvinfo : EIATTR_CUDA_API_VERSION
	.align		4
        /*0000*/ 	.byte	0x04, 0x37
        /*0002*/ 	.short	(.L_7 - .L_6)
.L_6:
        /*0004*/ 	.word	0x00000082


	//----- nvinfo : EIATTR_KPARAM_INFO
	.align		4
.L_7:
        /*0008*/ 	.byte	0x04, 0x17
        /*000a*/ 	.short	(.L_9 - .L_8)
.L_8:
        /*000c*/ 	.word	0x00000000
        /*0010*/ 	.short	0x0002
        /*0012*/ 	.short	0x0010
        /*0014*/ 	.byte	0x00, 0xf5, 0x21, 0x00


	//----- nvinfo : EIATTR_KPARAM_INFO
	.align		4
.L_9:
        /*0018*/ 	.byte	0x04, 0x17
        /*001a*/ 	.short	(.L_11 - .L_10)
.L_10:
        /*001c*/ 	.word	0x00000000
        /*0020*/ 	.short	0x0001
        /*0022*/ 	.short	0x0008
        /*0024*/ 	.byte	0x00, 0xf5, 0x21, 0x00


	//----- nvinfo : EIATTR_KPARAM_INFO
	.align		4
.L_11:
        /*0028*/ 	.byte	0x04, 0x17
        /*002a*/ 	.short	(.L_13 - .L_12)
.L_12:
        /*002c*/ 	.word	0x00000000
        /*0030*/ 	.short	0x0000
        /*0032*/ 	.short	0x0000
        /*0034*/ 	.byte	0x00, 0xf5, 0x21, 0x00


	//----- nvinfo : EIATTR_SPARSE_MMA_MASK
	.align		4
.L_13:
        /*0038*/ 	.byte	0x03, 0x50
        /*003a*/ 	.short	0x0000


	//----- nvinfo : EIATTR_MAXREG_COUNT
	.align		4
        /*003c*/ 	.byte	0x03, 0x1b
        /*003e*/ 	.short	0x00ff


	//----- nvinfo : EIATTR_MERCURY_ISA_VERSION
	.align		4
        /*0040*/ 	.byte	0x03, 0x5f
        /*0042*/ 	.short	0x0101


	//----- nvinfo : EIATTR_VRC_CTA_INIT_COUNT
	.align		4
        /*0044*/ 	.byte	0x02, 0x4a
	.zero		1
	.zero		1


	//----- nvinfo : EIATTR_EXIT_INSTR_OFFSETS
	.align		4
        /*0048*/ 	.byte	0x04, 0x1c
        /*004a*/ 	.short	(.L_15 - .L_14)


	//   ....[0]....
.L_14:
        /*004c*/ 	.word	0x00000150


	//----- nvinfo : EIATTR_CBANK_PARAM_SIZE
	.align		4
.L_15:
        /*0050*/ 	.byte	0x03, 0x19
        /*0052*/ 	.short	0x0018


	//----- nvinfo : EIATTR_PARAM_CBANK
	.align		4
        /*0054*/ 	.byte	0x04, 0x0a
        /*0056*/ 	.short	(.L_17 - .L_16)
	.align		4
.L_16:
        /*0058*/ 	.word	index@(.nv.constant0._Z10add_matrixPiS_S_)
        /*005c*/ 	.short	0x0380
        /*005e*/ 	.short	0x0018


	//----- nvinfo : EIATTR_SW_WAR
	.align		4
.L_17:
        /*0060*/ 	.byte	0x04, 0x36
        /*0062*/ 	.short	(.L_19 - .L_18)
.L_18:
        /*0064*/ 	.word	0x00000008
.L_19:


//--------------------- .nv.callgraph             --------------------------
	.section	.nv.callgraph,"",@"SHT_CUDA_CALLGRAPH"
	.align	4
	.sectionentsize	8
	.align		4
        /*0000*/ 	.word	0x00000000
	.align		4
        /*0004*/ 	.word	0xffffffff
	.align		4
        /*0008*/ 	.word	0x00000000
	.align		4
        /*000c*/ 	.word	0xfffffffe
	.align		4
        /*0010*/ 	.word	0x00000000
	.align		4
        /*0014*/ 	.word	0xfffffffd
	.align		4
        /*0018*/ 	.word	0x00000000
	.align		4
        /*001c*/ 	.word	0xfffffffc


//--------------------- .text._Z10add_matrixPiS_S_ --------------------------
	.section	.text._Z10add_matrixPiS_S_,"ax",@progbits
	.align	128
        .global         _Z10add_matrixPiS_S_
        .type           _Z10add_matrixPiS_S_,@function
        .size           _Z10add_matrixPiS_S_,(.L_x_1 - _Z10add_matrixPiS_S_)
        .other          _Z10add_matrixPiS_S_,@"STO_CUDA_ENTRY STV_DEFAULT"
_Z10add_matrixPiS_S_:
.text._Z10add_matrixPiS_S_:
[----:B------:R-:W-:Y:S01]  /*0000*/  LDC R1, c[0x0][0x37c] ;  /* 0x0000df00ff017b82 */ /* 0x000fe20000000800 */
[----:B------:R-:W0:Y:S07]  /*0010*/  S2R R0, SR_TID.X ;  /* 0x0000000000007919 */ /* 0x000e2e0000002100 */
[----:B------:R-:W0:Y:S01]  /*0020*/  S2UR UR6, SR_CTAID.X ;  /* 0x00000000000679c3 */ /* 0x000e220000002500 */
[----:B------:R-:W1:Y:S01]  /*0030*/  LDCU.64 UR4, c[0x0][0x358] ;  /* 0x00006b00ff0477ac */ /* 0x000e620008000a00 */
[----:B------:R-:W2:Y:S06]  /*0040*/  S2R R6, SR_TID.Y ;  /* 0x0000000000067919 */ /* 0x000eac0000002200 */
[----:B------:R-:W0:Y:S08]  /*0050*/  LDC R7, c[0x0][0x360] ;  /* 0x0000d800ff077b82 */ /* 0x000e300000000800 */
[----:B------:R-:W2:Y:S08]  /*0060*/  S2UR UR7, SR_CTAID.Y ;  /* 0x00000000000779c3 */ /* 0x000eb00000002600 */
[----:B------:R-:W2:Y:S08]  /*0070*/  LDC R9, c[0x0][0x364] ;  /* 0x0000d900ff097b82 */ /* 0x000eb00000000800 */
[----:B------:R-:W3:Y:S01]  /*0080*/  LDC.64 R2, c[0x0][0x380] ;  /* 0x0000e000ff027b82 */ /* 0x000ee20000000a00 */
[----:B0-----:R-:W-:-:S07]  /*0090*/  IMAD R0, R7, UR6, R0 ;  /* 0x0000000607007c24 */ /* 0x001fce000f8e0200 */
[----:B------:R-:W0:Y:S01]  /*00a0*/  LDC.64 R4, c[0x0][0x388] ;  /* 0x0000e200ff047b82 */ /* 0x000e220000000a00 */
[----:B--2---:R-:W-:-:S04]  /*00b0*/  IMAD R7, R9, UR7, R6 ;  /* 0x0000000709077c24 */ /* 0x004fc8000f8e0206 */
[----:B------:R-:W-:-:S03]  /*00c0*/  IMAD R9, R0, 0xa, R7 ;  /* 0x0000000a00097824 */ /* 0x000fc600078e0207 */
[----:B------:R-:W2:Y:S01]  /*00d0*/  LDC.64 R6, c[0x0][0x390] ;  /* 0x0000e400ff067b82 */ /* 0x000ea20000000a00 */
[----:B---3--:R-:W-:-:S06]  /*00e0*/  IMAD.WIDE R2, R9, 0x4, R2 ;  /* 0x0000000409027825 */ /* 0x008fcc00078e0202 */
[----:B-1----:R-:W3:Y:S01]  /*00f0*/  LDG.E R2, desc[UR4][R2.64] ;  /* 0x0000000402027981 */ /* 0x002ee2000c1e1900 */
[----:B0-----:R-:W-:-:S06]  /*0100*/  IMAD.WIDE R4, R9, 0x4, R4 ;  /* 0x0000000409047825 */ /* 0x001fcc00078e0204 */
[----:B------:R-:W3:Y:S01]  /*0110*/  LDG.E R5, desc[UR4][R4.64] ;  /* 0x0000000404057981 */ /* 0x000ee2000c1e1900 */
[----:B--2---:R-:W-:Y:S01]  /*0120*/  IMAD.WIDE R6, R9, 0x4, R6 ;  /* 0x0000000409067825 */ /* 0x004fe200078e0206 */
[----:B---3--:R-:W-:-:S05]  /*0130*/  IADD3 R9, PT, PT, R2, R5, RZ ;  /* 0x0000000502097210 */ /* 0x008fca0007ffe0ff */
[----:B------:R-:W-:Y:S01]  /*0140*/  STG.E desc[UR4][R6.64], R9 ;  /* 0x0000000906007986 */ /* 0x000fe2000c101904 */
[----:B------:R-:W-:Y:S05]  /*0150*/  EXIT ;  /* 0x000000000000794d */ /* 0x000fea0003800000 */
.L_x_0:
[----:B------:R-:W-:-:S00]  /*0160*/  BRA `(.L_x_0) ;  /* 0xfffffffc00fc7947 */ /* 0x000fc0000383ffff */
[----:B------:R-:W-:-:S00]  /*0170*/  NOP ;  /* 0x0000000000007918 */ /* 0x000fc00000000000 */
        /* <DEDUP_REMOVED lines=8> */
.L_x_1:


//--------------------- .nv.shared.reserved.0     --------------------------
	.section	.nv.shared.reserved.0,"aw",@nobits
	.weak		__nv_reservedSMEM_offset_0_alias
	.size		__nv_reservedSMEM_offset_0_alias, 0, 64
	.other		__nv_reservedSMEM_offset_0_alias,@"STO_CUDA_RESERVED_SHARED STV_DEFAULT"
__nv_reservedSMEM_offset_0_alias:
	.zero		0
	.zero		64


//--------------------- .nv.constant0._Z10add_matrixPiS_S_ --------------------------
	.section	.nv.constant0._Z10add_matrixPiS_S_,"a",@progbits
	.sectionflags	@""
	.align	4
.nv.constant0._Z10add_matrixPiS_S_:
	.zero		920


//--------------------- SYMBOLS --------------------------

	.type		.nv.reservedSmem.offset0,@object
	.size		.nv.reservedSmem.offset0,0x4
